//
// Generated by NVIDIA NVVM Compiler
//
// Compiler Build ID: CL-36424714
// Cuda compilation tools, release 13.0, V13.0.88
// Based on NVVM 20.0.0
//

.version 9.0
.target sm_100
.address_size 64

	// .globl	_Z23matrix_transpose_kernelPKfPfii

.visible .entry _Z23matrix_transpose_kernelPKfPfii(
	.param .u64 .ptr .align 1 _Z23matrix_transpose_kernelPKfPfii_param_0,
	.param .u64 .ptr .align 1 _Z23matrix_transpose_kernelPKfPfii_param_1,
	.param .u32 _Z23matrix_transpose_kernelPKfPfii_param_2,
	.param .u32 _Z23matrix_transpose_kernelPKfPfii_param_3
)
{
	.reg .pred 	%p<4>;
	.reg .b32 	%r<15>;
	.reg .b32 	%f<2>;
	.reg .b64 	%rd<9>;

	ld.param.u64 	%rd1, [_Z23matrix_transpose_kernelPKfPfii_param_0];
	ld.param.u64 	%rd2, [_Z23matrix_transpose_kernelPKfPfii_param_1];
	ld.param.u32 	%r5, [_Z23matrix_transpose_kernelPKfPfii_param_2];
	ld.param.u32 	%r4, [_Z23matrix_transpose_kernelPKfPfii_param_3];
	mov.u32 	%r6, %ctaid.x;
	mov.u32 	%r7, %ntid.x;
	mov.u32 	%r8, %tid.x;
	mad.lo.s32 	%r1, %r6, %r7, %r8;
	mov.u32 	%r9, %ctaid.y;
	mov.u32 	%r10, %ntid.y;
	mov.u32 	%r11, %tid.y;
	mad.lo.s32 	%r12, %r9, %r10, %r11;
	setp.ge.s32 	%p1, %r1, %r4;
	setp.ge.s32 	%p2, %r12, %r5;
	or.pred  	%p3, %p1, %p2;
	@%p3 bra 	$L__BB0_2;
	cvta.to.global.u64 	%rd3, %rd1;
	cvta.to.global.u64 	%rd4, %rd2;
	mad.lo.s32 	%r13, %r4, %r12, %r1;
	mad.lo.s32 	%r14, %r5, %r1, %r12;
	mul.wide.s32 	%rd5, %r13, 4;
	add.s64 	%rd6, %rd3, %rd5;
	ld.global.f32 	%f1, [%rd6];
	mul.wide.s32 	%rd7, %r14, 4;
	add.s64 	%rd8, %rd4, %rd7;
	st.global.f32 	[%rd8], %f1;
$L__BB0_2:
	ret;

}


// ===== COMPILED SASS (sm_100) =====

	.target	sm_100

	.elftype	@"ET_EXEC"


//--------------------- .note.nv.tkinfo           --------------------------
	.section	.note.nv.tkinfo,"",@"SHT_NOTE"
	.sectionflags	@"SHF_NOTE_NV_TKINFO"
	.tkinfo
        /*0018*/ 	.word	0x00000002
        /*0030*/ 	.string	""
        /*0030*/ 	.string	"ptxas"
        /*0030*/ 	.string	"Cuda compilation tools, release 13.0, V13.0.88"
        /*0030*/ 	.string	"Build cuda_13.0.r13.0/compiler.36424714_0"
        /*0030*/ 	.string	"-arch sm_100 -m 64 "



//--------------------- .note.nv.cuinfo           --------------------------
	.section	.note.nv.cuinfo,"",@"SHT_NOTE"
	.sectionflags	@"SHF_NOTE_NV_CUINFO"
        /*0018*/ 	.short	0x0002
        /*001a*/ 	.short	0x0064
        /*001c*/ 	.short	0x0082
	.zero		2


//--------------------- .nv.info                  --------------------------
	.section	.nv.info,"",@"SHT_CUDA_INFO"
	.align	4


	//----- nvinfo : EIATTR_REGCOUNT
	.align		4
        /*0000*/ 	.byte	0x04, 0x2f
        /*0002*/ 	.short	(.L_1 - .L_0)
	.align		4
.L_0:
        /*0004*/ 	.word	index@(_Z23matrix_transpose_kernelPKfPfii)
        /*0008*/ 	.word	0x0000000a


	//----- nvinfo : EIATTR_FRAME_SIZE
	.align		4
.L_1:
        /*000c*/ 	.byte	0x04, 0x11
        /*000e*/ 	.short	(.L_3 - .L_2)
	.align		4
.L_2:
        /*0010*/ 	.word	index@(_Z23matrix_transpose_kernelPKfPfii)
        /*0014*/ 	.word	0x00000000


	//----- nvinfo : EIATTR_MIN_STACK_SIZE
	.align		4
.L_3:
        /*0018*/ 	.byte	0x04, 0x12
        /*001a*/ 	.short	(.L_5 - .L_4)
	.align		4
.L_4:
        /*001c*/ 	.word	index@(_Z23matrix_transpose_kernelPKfPfii)
        /*0020*/ 	.word	0x00000000
.L_5:


//--------------------- .nv.compat                --------------------------
	.section	.nv.compat,"",@"SHT_CUDA_COMPAT_INFO"
	.align	4
        /*0000*/ 	.byte	0x02, 0x09, 0x00, 0x00, 0x02, 0x02, 0x01, 0x00, 0x02, 0x05, 0x05, 0x00, 0x03, 0x07, 0x01, 0x01
        /*0010*/ 	.byte	0x02, 0x03, 0x00, 0x00, 0x02, 0x06, 0x01, 0x00, 0x04, 0x0b, 0x08, 0x00, 0x09, 0x00, 0x00, 0x00
        /*0020*/ 	.byte	0x00, 0x00, 0x00, 0x00


//--------------------- .nv.info._Z23matrix_transpose_kernelPKfPfii --------------------------
	.section	.nv.info._Z23matrix_transpose_kernelPKfPfii,"",@"SHT_CUDA_INFO"
	.sectionflags	@""
	.align	4


	//----- nvinfo : EIATTR_CUDA_API_VERSION
	.align		4
        /*0000*/ 	.byte	0x04, 0x37
        /*0002*/ 	.short	(.L_7 - .L_6)
.L_6:
        /*0004*/ 	.word	0x00000082


	//----- nvinfo : EIATTR_KPARAM_INFO
	.align		4
.L_7:
        /*0008*/ 	.byte	0x04, 0x17
        /*000a*/ 	.short	(.L_9 - .L_8)
.L_8:
        /*000c*/ 	.word	0x00000000
        /*0010*/ 	.short	0x0003
        /*0012*/ 	.short	0x0014
        /*0014*/ 	.byte	0x00, 0xf0, 0x11, 0x00


	//----- nvinfo : EIATTR_KPARAM_INFO
	.align		4
.L_9:
        /*0018*/ 	.byte	0x04, 0x17
        /*001a*/ 	.short	(.L_11 - .L_10)
.L_10:
        /*001c*/ 	.word	0x00000000
        /*0020*/ 	.short	0x0002
        /*0022*/ 	.short	0x0010
        /*0024*/ 	.byte	0x00, 0xf0, 0x11, 0x00


	//----- nvinfo : EIATTR_KPARAM_INFO
	.align		4
.L_11:
        /*0028*/ 	.byte	0x04, 0x17
        /*002a*/ 	.short	(.L_13 - .L_12)
.L_12:
        /*002c*/ 	.word	0x00000000
        /*0030*/ 	.short	0x0001
        /*0032*/ 	.short	0x0008
        /*0034*/ 	.byte	0x00, 0xf5, 0x21, 0x00


	//----- nvinfo : EIATTR_KPARAM_INFO
	.align		4
.L_13:
        /*0038*/ 	.byte	0x04, 0x17
        /*003a*/ 	.short	(.L_15 - .L_14)
.L_14:
        /*003c*/ 	.word	0x00000000
        /*0040*/ 	.short	0x0000
        /*0042*/ 	.short	0x0000
        /*0044*/ 	.byte	0x00, 0xf5, 0x21, 0x00


	//----- nvinfo : EIATTR_SPARSE_MMA_MASK
	.align		4
.L_15:
        /*0048*/ 	.byte	0x03, 0x50
        /*004a*/ 	.short	0x0000


	//----- nvinfo : EIATTR_MAXREG_COUNT
	.align		4
        /*004c*/ 	.byte	0x03, 0x1b
        /*004e*/ 	.short	0x00ff


	//----- nvinfo : EIATTR_MERCURY_ISA_VERSION
	.align		4
        /*0050*/ 	.byte	0x03, 0x5f
        /*0052*/ 	.short	0x0101


	//----- nvinfo : EIATTR_VRC_CTA_INIT_COUNT
	.align		4
        /*0054*/ 	.byte	0x02, 0x4a
	.zero		1
	.zero		1


	//----- nvinfo : EIATTR_EXIT_INSTR_OFFSETS
	.align		4
        /*0058*/ 	.byte	0x04, 0x1c
        /*005a*/ 	.short	(.L_17 - .L_16)


	//   ....[0]....
.L_16:
        /*005c*/ 	.word	0x000000c0


	//   ....[1]....
        /*0060*/ 	.word	0x00000160


	//----- nvinfo : EIATTR_CBANK_PARAM_SIZE
	.align		4
.L_17:
        /*0064*/ 	.byte	0x03, 0x19
        /*0066*/ 	.short	0x0018


	//----- nvinfo : EIATTR_PARAM_CBANK
	.align		4
        /*0068*/ 	.byte	0x04, 0x0a
        /*006a*/ 	.short	(.L_19 - .L_18)
	.align		4
.L_18:
        /*006c*/ 	.word	index@(.nv.constant0._Z23matrix_transpose_kernelPKfPfii)
        /*0070*/ 	.short	0x0380
        /*0072*/ 	.short	0x0018


	//----- nvinfo : EIATTR_SW_WAR
	.align		4
.L_19:
        /*0074*/ 	.byte	0x04, 0x36
        /*0076*/ 	.short	(.L_21 - .L_20)
.L_20:
        /*0078*/ 	.word	0x00000008
.L_21:


//--------------------- .nv.callgraph             --------------------------
	.section	.nv.callgraph,"",@"SHT_CUDA_CALLGRAPH"
	.align	4
	.sectionentsize	8
	.align		4
        /*0000*/ 	.word	0x00000000
	.align		4
        /*0004*/ 	.word	0xffffffff
	.align		4
        /*0008*/ 	.word	0x00000000
	.align		4
        /*000c*/ 	.word	0xfffffffe
	.align		4
        /*0010*/ 	.word	0x00000000
	.align		4
        /*0014*/ 	.word	0xfffffffd
	.align		4
        /*0018*/ 	.word	0x00000000
	.align		4
        /*001c*/ 	.word	0xfffffffc


//--------------------- .text._Z23matrix_transpose_kernelPKfPfii --------------------------
	.section	.text._Z23matrix_transpose_kernelPKfPfii,"ax",@progbits
	.align	128
        .global         _Z23matrix_transpose_kernelPKfPfii
        .type           _Z23matrix_transpose_kernelPKfPfii,@function
        .size           _Z23matrix_transpose_kernelPKfPfii,(.L_x_1 - _Z23matrix_transpose_kernelPKfPfii)
        .other          _Z23matrix_transpose_kernelPKfPfii,@"STO_CUDA_ENTRY STV_DEFAULT"
_Z23matrix_transpose_kernelPKfPfii:
.text._Z23matrix_transpose_kernelPKfPfii:
[----:B------:R-:W-:Y:S01]  /*0000*/  LDC R1, c[0x0][0x37c] ;  /* 0x0000df00ff017b82 */ /* 0x000fe20000000800 */
[----:B------:R-:W0:Y:S07]  /*0010*/  S2R R2, SR_TID.Y ;  /* 0x0000000000027919 */ /* 0x000e2e0000002200 */
[----:B------:R-:W1:Y:S01]  /*0020*/  LDC R0, c[0x0][0x360] ;  /* 0x0000d800ff007b82 */ /* 0x000e620000000800 */
[----:B------:R-:W2:Y:S01]  /*0030*/  LDCU.64 UR6, c[0x0][0x390] ;  /* 0x00007200ff0677ac */ /* 0x000ea20008000a00 */
[----:B------:R-:W1:Y:S06]  /*0040*/  S2R R3, SR_TID.X ;  /* 0x0000000000037919 */ /* 0x000e6c0000002100 */
[----:B------:R-:W0:Y:S08]  /*0050*/  S2UR UR5, SR_CTAID.Y ;  /* 0x00000000000579c3 */ /* 0x000e300000002600 */
[----:B------:R-:W0:Y:S08]  /*0060*/  LDC R7, c[0x0][0x364] ;  /* 0x0000d900ff077b82 */ /* 0x000e300000000800 */
[----:B------:R-:W1:Y:S01]  /*0070*/  S2UR UR4, SR_CTAID.X ;  /* 0x00000000000479c3 */ /* 0x000e620000002500 */
[----:B0-----:R-:W-:-:S05]  /*0080*/  IMAD R7, R7, UR5, R2 ;  /* 0x0000000507077c24 */ /* 0x001fca000f8e0202 */
[----:B--2---:R-:W-:Y:S01]  /*0090*/  ISETP.GE.AND P0, PT, R7, UR6, PT ;  /* 0x0000000607007c0c */ /* 0x004fe2000bf06270 */
[----:B-1----:R-:W-:-:S05]  /*00a0*/  IMAD R0, R0, UR4, R3 ;  /* 0x0000000400007c24 */ /* 0x002fca000f8e0203 */
[----:B------:R-:W-:-:S13]  /*00b0*/  ISETP.GE.OR P0, PT, R0, UR7, P0 ;  /* 0x0000000700007c0c */ /* 0x000fda0008706670 */
[----:B------:R-:W-:Y:S05]  /*00c0*/  @P0 EXIT ;  /* 0x000000000000094d */ /* 0x000fea0003800000 */
[----:B------:R-:W0:Y:S01]  /*00d0*/  LDC.64 R2, c[0x0][0x380] ;  /* 0x0000e000ff027b82 */ /* 0x000e220000000a00 */
[----:B------:R-:W1:Y:S01]  /*00e0*/  LDCU.64 UR4, c[0x0][0x358] ;  /* 0x00006b00ff0477ac */ /* 0x000e620008000a00 */
[----:B------:R-:W-:-:S04]  /*00f0*/  IMAD R5, R7, UR7, R0 ;  /* 0x0000000707057c24 */ /* 0x000fc8000f8e0200 */
[----:B0-----:R-:W-:Y:S02]  /*0100*/  IMAD.WIDE R2, R5, 0x4, R2 ;  /* 0x0000000405027825 */ /* 0x001fe400078e0202 */
[----:B------:R-:W0:Y:S04]  /*0110*/  LDC.64 R4, c[0x0][0x388] ;  /* 0x0000e200ff047b82 */ /* 0x000e280000000a00 */
[----:B-1----:R-:W2:Y:S01]  /*0120*/  LDG.E R3, desc[UR4][R2.64] ;  /* 0x0000000402037981 */ /* 0x002ea2000c1e1900 */
[----:B------:R-:W-:-:S04]  /*0130*/  IMAD R7, R0, UR6, R7 ;  /* 0x0000000600077c24 */ /* 0x000fc8000f8e0207 */
[----:B0-----:R-:W-:-:S05]  /*0140*/  IMAD.WIDE R4, R7, 0x4, R4 ;  /* 0x0000000407047825 */ /* 0x001fca00078e0204 */
[----:B--2---:R-:W-:Y:S01]  /*0150*/  STG.E desc[UR4][R4.64], R3 ;  /* 0x0000000304007986 */ /* 0x004fe2000c101904 */
[----:B------:R-:W-:Y:S05]  /*0160*/  EXIT ;  /* 0x000000000000794d */ /* 0x000fea0003800000 */
.L_x_0:
[----:B------:R-:W-:-:S00]  /*0170*/  BRA `(.L_x_0) ;  /* 0xfffffffc00fc7947 */ /* 0x000fc0000383ffff */
[----:B------:R-:W-:-:S00]  /*0180*/  NOP ;  /* 0x0000000000007918 */ /* 0x000fc00000000000 */
[----:B------:R-:W-:-:S00]  /*0190*/  NOP ;  /* 0x0000000000007918 */ /* 0x000fc00000000000 */
[----:B------:R-:W-:-:S00]  /*01a0*/  NOP ;  /* 0x0000000000007918 */ /* 0x000fc00000000000 */
[----:B------:R-:W-:-:S00]  /*01b0*/  NOP ;  /* 0x0000000000007918 */ /* 0x000fc00000000000 */
[----:B------:R-:W-:-:S00]  /*01c0*/  NOP ;  /* 0x0000000000007918 */ /* 0x000fc00000000000 */
[----:B------:R-:W-:-:S00]  /*01d0*/  NOP ;  /* 0x0000000000007918 */ /* 0x000fc00000000000 */
[----:B------:R-:W-:-:S00]  /*01e0*/  NOP ;  /* 0x0000000000007918 */ /* 0x000fc00000000000 */
[----:B------:R-:W-:-:S00]  /*01f0*/  NOP ;  /* 0x0000000000007918 */ /* 0x000fc00000000000 */
.L_x_1:


//--------------------- .nv.shared.reserved.0     --------------------------
	.section	.nv.shared.reserved.0,"aw",@nobits
	.weak		__nv_reservedSMEM_offset_0_alias
	.size		__nv_reservedSMEM_offset_0_alias, 0, 64
	.other		__nv_reservedSMEM_offset_0_alias,@"STO_CUDA_RESERVED_SHARED STV_DEFAULT"
__nv_reservedSMEM_offset_0_alias:
	.zero		0
	.zero		64


//--------------------- .nv.constant0._Z23matrix_transpose_kernelPKfPfii --------------------------
	.section	.nv.constant0._Z23matrix_transpose_kernelPKfPfii,"a",@progbits
	.sectionflags	@""
	.align	4
.nv.constant0._Z23matrix_transpose_kernelPKfPfii:
	.zero		920


//--------------------- SYMBOLS --------------------------

	.type		.nv.reservedSmem.offset0,@object
	.size		.nv.reservedSmem.offset0,0x4
